	.headerflags	@"EF_CUDA_TEXMODE_UNIFIED EF_CUDA_64BIT_ADDRESS EF_CUDA_ACCELERATORS EF_CUDA_SM90 EF_CUDA_VIRTUAL_SM(EF_CUDA_SM90)"
	.elftype	@"ET_EXEC"


//--------------------- .nv.info                  --------------------------
	.section	.nv.info,"",@"SHT_CUDA_INFO"
	.align	4


	//----- nvinfo : EIATTR_REGCOUNT
	.align		4
        /*0000*/ 	.byte	0x04, 0x2f
        /*0002*/ 	.short	(.L_1 - .L_0)
	.align		4
.L_0:
        /*0004*/ 	.word	index@(triton_poi_fused__softmax__to_copy_4)
        /*0008*/ 	.word	0x00000018


	//----- nvinfo : EIATTR_MIN_STACK_SIZE
	.align		4
.L_1:
        /*000c*/ 	.byte	0x04, 0x12
        /*000e*/ 	.short	(.L_3 - .L_2)
	.align		4
.L_2:
        /*0010*/ 	.word	index@(triton_poi_fused__softmax__to_copy_4)
        /*0014*/ 	.word	0x00000000


	//----- nvinfo : EIATTR_FRAME_SIZE
	.align		4
.L_3:
        /*0018*/ 	.byte	0x04, 0x11
        /*001a*/ 	.short	(.L_5 - .L_4)
	.align		4
.L_4:
        /*001c*/ 	.word	index@(triton_poi_fused__softmax__to_copy_4)
        /*0020*/ 	.word	0x00000000


	//----- nvinfo : EIATTR_MIN_STACK_SIZE
	.align		4
.L_5:
        /*0024*/ 	.byte	0x04, 0x12
        /*0026*/ 	.short	(.L_7 - .L_6)
	.align		4
.L_6:
        /*0028*/ 	.word	index@(triton_poi_fused__softmax__to_copy_4)
        /*002c*/ 	.word	0x00000000
.L_7:


//--------------------- .nv.info.triton_poi_fused__softmax__to_copy_4 --------------------------
	.section	.nv.info.triton_poi_fused__softmax__to_copy_4,"",@"SHT_CUDA_INFO"
	.sectionflags	@""
	.align	4


	//----- nvinfo : EIATTR_CUDA_API_VERSION
	.align		4
        /*0000*/ 	.byte	0x04, 0x37
        /*0002*/ 	.short	(.L_9 - .L_8)
.L_8:
        /*0004*/ 	.word	0x0000007c


	//----- nvinfo : EIATTR_KPARAM_INFO
	.align		4
.L_9:
        /*0008*/ 	.byte	0x04, 0x17
        /*000a*/ 	.short	(.L_11 - .L_10)
.L_10:
        /*000c*/ 	.word	0x00000000
        /*0010*/ 	.short	0x0004
        /*0012*/ 	.short	0x0020
        /*0014*/ 	.byte	0x00, 0xf0, 0x11, 0x00


	//----- nvinfo : EIATTR_KPARAM_INFO
	.align		4
.L_11:
        /*0018*/ 	.byte	0x04, 0x17
        /*001a*/ 	.short	(.L_13 - .L_12)
.L_12:
        /*001c*/ 	.word	0x00000000
        /*0020*/ 	.short	0x0003
        /*0022*/ 	.short	0x0018
        /*0024*/ 	.byte	0x00, 0xf4, 0x21, 0x00


	//----- nvinfo : EIATTR_KPARAM_INFO
	.align		4
.L_13:
        /*0028*/ 	.byte	0x04, 0x17
        /*002a*/ 	.short	(.L_15 - .L_14)
.L_14:
        /*002c*/ 	.word	0x00000000
        /*0030*/ 	.short	0x0002
        /*0032*/ 	.short	0x0010
        /*0034*/ 	.byte	0x00, 0xf4, 0x21, 0x00


	//----- nvinfo : EIATTR_KPARAM_INFO
	.align		4
.L_15:
        /*0038*/ 	.byte	0x04, 0x17
        /*003a*/ 	.short	(.L_17 - .L_16)
.L_16:
        /*003c*/ 	.word	0x00000000
        /*0040*/ 	.short	0x0001
        /*0042*/ 	.short	0x0008
        /*0044*/ 	.byte	0x00, 0xf4, 0x21, 0x00


	//----- nvinfo : EIATTR_KPARAM_INFO
	.align		4
.L_17:
        /*0048*/ 	.byte	0x04, 0x17
        /*004a*/ 	.short	(.L_19 - .L_18)
.L_18:
        /*004c*/ 	.word	0x00000000
        /*0050*/ 	.short	0x0000
        /*0052*/ 	.short	0x0000
        /*0054*/ 	.byte	0x00, 0xf4, 0x21, 0x00


	//----- nvinfo : EIATTR_SPARSE_MMA_MASK
	.align		4
.L_19:
        /*0058*/ 	.byte	0x03, 0x50
        /*005a*/ 	.short	0x0000


	//----- nvinfo : EIATTR_MAXREG_COUNT
	.align		4
        /*005c*/ 	.byte	0x03, 0x1b
        /*005e*/ 	.short	0x00ff


	//----- nvinfo : EIATTR_EXIT_INSTR_OFFSETS
	.align		4
        /*0060*/ 	.byte	0x04, 0x1c
        /*0062*/ 	.short	(.L_21 - .L_20)


	//   ....[0]....
.L_20:
        /*0064*/ 	.word	0x00000a10


	//   ....[1]....
        /*0068*/ 	.word	0x00000a30


	//----- nvinfo : EIATTR_REQNTID
	.align		4
.L_21:
        /*006c*/ 	.byte	0x04, 0x10
        /*006e*/ 	.short	(.L_23 - .L_22)
.L_22:
        /*0070*/ 	.word	0x00000020
        /*0074*/ 	.word	0x00000001
        /*0078*/ 	.word	0x00000001


	//----- nvinfo : EIATTR_CBANK_PARAM_SIZE
	.align		4
.L_23:
        /*007c*/ 	.byte	0x03, 0x19
        /*007e*/ 	.short	0x0024


	//----- nvinfo : EIATTR_PARAM_CBANK
	.align		4
        /*0080*/ 	.byte	0x04, 0x0a
        /*0082*/ 	.short	(.L_25 - .L_24)
	.align		4
.L_24:
        /*0084*/ 	.word	index@(.nv.constant0.triton_poi_fused__softmax__to_copy_4)
        /*0088*/ 	.short	0x0210
        /*008a*/ 	.short	0x0024


	//----- nvinfo : EIATTR_SW_WAR
	.align		4
.L_25:
        /*008c*/ 	.byte	0x04, 0x36
        /*008e*/ 	.short	(.L_27 - .L_26)
.L_26:
        /*0090*/ 	.word	0x00000008
.L_27:


//--------------------- .nv.callgraph             --------------------------
	.section	.nv.callgraph,"",@"SHT_CUDA_CALLGRAPH"
	.align	4
	.sectionentsize	8
	.align		4
        /*0000*/ 	.word	0x00000000
	.align		4
        /*0004*/ 	.word	0xffffffff
	.align		4
        /*0008*/ 	.word	0x00000000
	.align		4
        /*000c*/ 	.word	0xfffffffe
	.align		4
        /*0010*/ 	.word	0x00000000
	.align		4
        /*0014*/ 	.word	0xfffffffd
	.align		4
        /*0018*/ 	.word	0x00000000
	.align		4
        /*001c*/ 	.word	0xfffffffc


//--------------------- .text.triton_poi_fused__softmax__to_copy_4 --------------------------
	.section	.text.triton_poi_fused__softmax__to_copy_4,"ax",@progbits
	.align	128
        .global         triton_poi_fused__softmax__to_copy_4
        .type           triton_poi_fused__softmax__to_copy_4,@function
        .size           triton_poi_fused__softmax__to_copy_4,(.L_x_1 - triton_poi_fused__softmax__to_copy_4)
        .other          triton_poi_fused__softmax__to_copy_4,@"STO_CUDA_ENTRY STV_DEFAULT"
triton_poi_fused__softmax__to_copy_4:
.text.triton_poi_fused__softmax__to_copy_4:
[----:B------:R-:W0:Y:S01]  /*0000*/  LDC R1, c[0x0][0x28] ;  /* 0x00000a00ff017b82 */ /* 0x000e220000000800 */
[----:B------:R-:W1:Y:S07]  /*0010*/  S2R R0, SR_TID.X ;  /* 0x0000000000007919 */ /* 0x000e6e0000002100 */
[----:B------:R-:W2:Y:S01]  /*0020*/  LDC.64 R4, c[0x0][0x218] ;  /* 0x00008600ff047b82 */ /* 0x000ea20000000a00 */
[----:B------:R-:W-:Y:S01]  /*0030*/  ULDC.64 UR6, c[0x0][0x210] ;  /* 0x0000840000067ab9 */ /* 0x000fe20000000a00 */
[----:B------:R-:W-:Y:S01]  /*0040*/  PRMT R14, RZ, 0x7610, R14 ;  /* 0x00007610ff0e7816 */ /* 0x000fe2000000000e */
[----:B------:R-:W3:Y:S01]  /*0050*/  S2R R3, SR_CTAID.X ;  /* 0x0000000000037919 */ /* 0x000ee20000002500 */
[----:B------:R-:W-:Y:S01]  /*0060*/  PRMT R15, RZ, 0x7610, R15 ;  /* 0x00007610ff0f7816 */ /* 0x000fe2000000000f */
[----:B------:R-:W-:Y:S01]  /*0070*/  ULDC.64 UR4, c[0x0][0x208] ;  /* 0x0000820000047ab9 */ /* 0x000fe20000000a00 */
[----:B-1----:R-:W-:-:S05]  /*0080*/  IMAD.SHL.U32 R0, R0, 0x2, RZ ;  /* 0x0000000200007824 */ /* 0x002fca00078e00ff */
[----:B------:R-:W-:-:S05]  /*0090*/  LOP3.LUT R0, R0, 0x3e, RZ, 0xc0, !PT ;  /* 0x0000003e00007812 */ /* 0x000fca00078ec0ff */
[----:B---3--:R-:W-:-:S04]  /*00a0*/  IMAD R0, R3, 0x40, R0 ;  /* 0x0000004003007824 */ /* 0x008fc800078e0200 */
[C---:B--2---:R-:W-:Y:S01]  /*00b0*/  IMAD.WIDE R4, R0.reuse, 0x4, R4 ;  /* 0x0000000400047825 */ /* 0x044fe200078e0204 */
[----:B------:R-:W-:Y:S02]  /*00c0*/  SHF.R.S32.HI R3, RZ, 0x1f, R0 ;  /* 0x0000001fff037819 */ /* 0x000fe40000011400 */
[----:B------:R-:W-:Y:S02]  /*00d0*/  ISETP.GE.AND P0, PT, R0, 0x40, PT ;  /* 0x000000400000780c */ /* 0x000fe40003f06270 */
[----:B------:R-:W-:-:S05]  /*00e0*/  LEA.HI R3, R3, R0, RZ, 0x4 ;  /* 0x0000000003037211 */ /* 0x000fca00078f20ff */
[C---:B------:R-:W-:Y:S01]  /*00f0*/  IMAD.SHL.U32 R2, R3.reuse, 0x4, RZ ;  /* 0x0000000403027824 */ /* 0x040fe200078e00ff */
[----:B------:R-:W-:-:S04]  /*0100*/  LOP3.LUT R3, R3, 0xfffffff0, RZ, 0xc0, !PT ;  /* 0xfffffff003037812 */ /* 0x000fc800078ec0ff */
[----:B------:R-:W-:-:S04]  /*0110*/  LOP3.LUT R2, R2, 0xffffffc0, RZ, 0xc0, !PT ;  /* 0xffffffc002027812 */ /* 0x000fc800078ec0ff */
[----:B------:R-:W-:Y:S02]  /*0120*/  IADD3 R11, R2, R0, -R3 ;  /* 0x00000000020b7210 */ /* 0x000fe40007ffe803 */
[----:B------:R-:W-:Y:S02]  /*0130*/  CS2R R2, SRZ ;  /* 0x0000000000027805 */ /* 0x000fe4000001ff00 */
[----:B------:R-:W-:Y:S01]  /*0140*/  IADD3 R6, P1, R11, UR6, RZ ;  /* 0x000000060b067c10 */ /* 0x000fe2000ff3e0ff */
[C---:B------:R-:W-:Y:S02]  /*0150*/  VIADD R9, R11.reuse, 0x10 ;  /* 0x000000100b097836 */ /* 0x040fe40000000000 */
[C---:B------:R-:W-:Y:S01]  /*0160*/  VIADD R12, R11.reuse, 0x20 ;  /* 0x000000200b0c7836 */ /* 0x040fe20000000000 */
[----:B------:R-:W-:Y:S01]  /*0170*/  LEA.HI.X.SX32 R7, R11, UR7, 0x1, P1 ;  /* 0x000000070b077c11 */ /* 0x000fe200088f0eff */
[----:B------:R-:W2:Y:S01]  /*0180*/  @!P0 LDG.E.64 R2, desc[UR4][R4.64] ;  /* 0x0000000404028981 */ /* 0x000ea2000c1e1b00 */
[----:B------:R-:W-:-:S03]  /*0190*/  IADD3 R8, P2, R9, UR6, RZ ;  /* 0x0000000609087c10 */ /* 0x000fc6000ff5e0ff */
[----:B------:R1:W3:Y:S01]  /*01a0*/  @!P0 LDG.E.U16 R14, desc[UR4][R6.64] ;  /* 0x00000004060e8981 */ /* 0x0002e2000c1e1500 */
[----:B------:R-:W-:Y:S02]  /*01b0*/  LEA.HI.X.SX32 R9, R9, UR7, 0x1, P2 ;  /* 0x0000000709097c11 */ /* 0x000fe400090f0eff */
[----:B------:R-:W-:-:S03]  /*01c0*/  IADD3 R10, P1, R12, UR6, RZ ;  /* 0x000000060c0a7c10 */ /* 0x000fc6000ff3e0ff */
[----:B------:R4:W5:Y:S01]  /*01d0*/  @!P0 LDG.E.U16 R15, desc[UR4][R8.64] ;  /* 0x00000004080f8981 */ /* 0x000962000c1e1500 */
[----:B------:R-:W-:Y:S01]  /*01e0*/  VIADD R13, R11, 0x30 ;  /* 0x000000300b0d7836 */ /* 0x000fe20000000000 */
[----:B------:R-:W-:Y:S02]  /*01f0*/  PRMT R16, RZ, 0x7610, R16 ;  /* 0x00007610ff107816 */ /* 0x000fe40000000010 */
[----:B------:R-:W-:Y:S02]  /*0200*/  LEA.HI.X.SX32 R11, R12, UR7, 0x1, P1 ;  /* 0x000000070c0b7c11 */ /* 0x000fe400088f0eff */
[----:B------:R-:W-:-:S03]  /*0210*/  IADD3 R12, P1, R13, UR6, RZ ;  /* 0x000000060d0c7c10 */ /* 0x000fc6000ff3e0ff */
[----:B------:R2:W5:Y:S01]  /*0220*/  @!P0 LDG.E.U16 R16, desc[UR4][R10.64] ;  /* 0x000000040a108981 */ /* 0x000562000c1e1500 */
[----:B-1----:R-:W-:Y:S02]  /*0230*/  PRMT R6, RZ, 0x7610, R6 ;  /* 0x00007610ff067816 */ /* 0x002fe40000000006 */
[----:B------:R-:W-:-:S05]  /*0240*/  LEA.HI.X.SX32 R13, R13, UR7, 0x1, P1 ;  /* 0x000000070d0d7c11 */ /* 0x000fca00088f0eff */
[----:B------:R1:W5:Y:S01]  /*0250*/  @!P0 LDG.E.U16 R6, desc[UR4][R12.64] ;  /* 0x000000040c068981 */ /* 0x000362000c1e1500 */
[----:B------:R-:W-:Y:S01]  /*0260*/  IMAD.MOV.U32 R17, RZ, RZ, 0x3f800000 ;  /* 0x3f800000ff117424 */ /* 0x000fe200078e00ff */
[----:B--2---:R-:W-:Y:S02]  /*0270*/  FSETP.GE.AND P1, PT, R2, RZ, PT ;  /* 0x000000ff0200720b */ /* 0x004fe40003f26000 */
[----:B---3--:R-:W-:Y:S02]  /*0280*/  LOP3.LUT P2, RZ, R14, 0xff, RZ, 0xc0, !PT ;  /* 0x000000ff0eff7812 */ /* 0x008fe4000784c0ff */
[----:B----4-:R-:W-:Y:S02]  /*0290*/  FSEL R9, R17, -1, P1 ;  /* 0xbf80000011097808 */ /* 0x010fe40000800000 */
[----:B-----5:R-:W-:Y:S02]  /*02a0*/  LOP3.LUT P3, RZ, R15, 0xff, RZ, 0xc0, !PT ;  /* 0x000000ff0fff7812 */ /* 0x020fe4000786c0ff */
[----:B------:R-:W-:-:S02]  /*02b0*/  FSEL R7, RZ, 1, !P2 ;  /* 0x3f800000ff077808 */ /* 0x000fc40005000000 */
[----:B------:R-:W-:-:S03]  /*02c0*/  FSEL R18, RZ, 1, !P3 ;  /* 0x3f800000ff127808 */ /* 0x000fc60005800000 */
[----:B------:R-:W-:Y:S02]  /*02d0*/  FMUL R4, R7, R9 ;  /* 0x0000000907047220 */ /* 0x000fe40000400000 */
[----:B0-----:R-:W-:Y:S01]  /*02e0*/  FMUL R11, R9, R18 ;  /* 0x00000012090b7220 */ /* 0x001fe20000400000 */
[----:B------:R-:W-:Y:S02]  /*02f0*/  LOP3.LUT R5, R15, 0xffff, RZ, 0xc0, !PT ;  /* 0x0000ffff0f057812 */ /* 0x000fe400078ec0ff */
[----:B------:R-:W-:Y:S02]  /*0300*/  LOP3.LUT P2, RZ, R16, 0xff, RZ, 0xc0, !PT ;  /* 0x000000ff10ff7812 */ /* 0x000fe4000784c0ff */
[----:B------:R-:W-:Y:S02]  /*0310*/  FSETP.GT.AND P1, PT, R4, R11, PT ;  /* 0x0000000b0400720b */ /* 0x000fe40003f24000 */
[----:B------:R-:W-:Y:S02]  /*0320*/  LOP3.LUT R14, R14, 0xffff, RZ, 0xc0, !PT ;  /* 0x0000ffff0e0e7812 */ /* 0x000fe400078ec0ff */
[----:B------:R-:W-:-:S02]  /*0330*/  SHF.R.U32.HI R5, RZ, 0x8, R5 ;  /* 0x00000008ff057819 */ /* 0x000fc40000011605 */
[----:B------:R-:W-:Y:S02]  /*0340*/  FSEL R10, RZ, 1, !P2 ;  /* 0x3f800000ff0a7808 */ /* 0x000fe40005000000 */
[----:B------:R-:W-:Y:S02]  /*0350*/  FSEL R11, R4, R11, P1 ;  /* 0x0000000b040b7208 */ /* 0x000fe40000800000 */
[----:B------:R-:W-:Y:S02]  /*0360*/  SHF.R.U32.HI R4, RZ, 0x8, R14 ;  /* 0x00000008ff047819 */ /* 0x000fe4000001160e */
[----:B-1----:R-:W-:Y:S01]  /*0370*/  PRMT R13, R5, 0x9910, RZ ;  /* 0x00009910050d7816 */ /* 0x002fe200000000ff */
[----:B------:R-:W-:Y:S01]  /*0380*/  FMUL R8, R9, R10 ;  /* 0x0000000a09087220 */ /* 0x000fe20000400000 */
[----:B------:R-:W-:Y:S02]  /*0390*/  LOP3.LUT P1, RZ, R6, 0xff, RZ, 0xc0, !PT ;  /* 0x000000ff06ff7812 */ /* 0x000fe4000782c0ff */
[----:B------:R-:W-:Y:S01]  /*03a0*/  PRMT R5, R4, 0x9910, RZ ;  /* 0x0000991004057816 */ /* 0x000fe200000000ff */
[----:B------:R-:W-:Y:S01]  /*03b0*/  IMAD.MOV.U32 R4, RZ, RZ, R13 ;  /* 0x000000ffff047224 */ /* 0x000fe200078e000d */
[----:B------:R-:W-:-:S02]  /*03c0*/  FSEL R12, RZ, 1, !P1 ;  /* 0x3f800000ff0c7808 */ /* 0x000fc40004800000 */
[----:B------:R-:W-:Y:S02]  /*03d0*/  FSETP.GT.AND P1, PT, R11, R8, PT ;  /* 0x000000080b00720b */ /* 0x000fe40003f24000 */
[----:B------:R-:W-:Y:S01]  /*03e0*/  ISETP.NE.AND P4, PT, R4, RZ, PT ;  /* 0x000000ff0400720c */ /* 0x000fe20003f85270 */
[----:B------:R-:W-:Y:S01]  /*03f0*/  FMUL R13, R9, R12 ;  /* 0x0000000c090d7220 */ /* 0x000fe20000400000 */
[----:B------:R-:W-:Y:S02]  /*0400*/  FSEL R4, R11, R8, P1 ;  /* 0x000000080b047208 */ /* 0x000fe40000800000 */
[----:B------:R-:W-:Y:S02]  /*0410*/  LOP3.LUT R6, R6, 0xffff, RZ, 0xc0, !PT ;  /* 0x0000ffff06067812 */ /* 0x000fe400078ec0ff */
[----:B------:R-:W-:Y:S02]  /*0420*/  ISETP.NE.AND P3, PT, R5, RZ, PT ;  /* 0x000000ff0500720c */ /* 0x000fe40003f65270 */
[----:B------:R-:W-:-:S02]  /*0430*/  LOP3.LUT R5, R16, 0xffff, RZ, 0xc0, !PT ;  /* 0x0000ffff10057812 */ /* 0x000fc400078ec0ff */
[CC--:B------:R-:W-:Y:S02]  /*0440*/  FSETP.GT.AND P2, PT, R4.reuse, R13.reuse, PT ;  /* 0x0000000d0400720b */ /* 0x0c0fe40003f44000 */
[----:B------:R-:W-:Y:S02]  /*0450*/  SHF.R.U32.HI R6, RZ, 0x8, R6 ;  /* 0x00000008ff067819 */ /* 0x000fe40000011606 */
[----:B------:R-:W-:Y:S02]  /*0460*/  FSETP.GE.AND P1, PT, R3, RZ, PT ;  /* 0x000000ff0300720b */ /* 0x000fe40003f26000 */
[----:B------:R-:W-:Y:S02]  /*0470*/  SHF.R.U32.HI R5, RZ, 0x8, R5 ;  /* 0x00000008ff057819 */ /* 0x000fe40000011605 */
[----:B------:R-:W-:Y:S02]  /*0480*/  FSEL R4, R4, R13, P2 ;  /* 0x0000000d04047208 */ /* 0x000fe40001000000 */
[----:B------:R-:W-:-:S02]  /*0490*/  PRMT R13, R6, 0x9910, RZ ;  /* 0x00009910060d7816 */ /* 0x000fc400000000ff */
[----:B------:R-:W-:Y:S02]  /*04a0*/  FSEL R8, R17, -1, P1 ;  /* 0xbf80000011087808 */ /* 0x000fe40000800000 */
[----:B------:R-:W-:Y:S02]  /*04b0*/  SEL R6, RZ, 0x3f800000, !P3 ;  /* 0x3f800000ff067807 */ /* 0x000fe40005800000 */
[----:B------:R-:W-:Y:S02]  /*04c0*/  SEL R11, RZ, 0x3f800000, !P4 ;  /* 0x3f800000ff0b7807 */ /* 0x000fe40006000000 */
[----:B------:R-:W-:Y:S01]  /*04d0*/  PRMT R15, R5, 0x9910, RZ ;  /* 0x00009910050f7816 */ /* 0x000fe200000000ff */
[----:B------:R-:W-:Y:S01]  /*04e0*/  FMUL R14, R9, R2 ;  /* 0x00000002090e7220 */ /* 0x000fe20000400000 */
[----:B------:R-:W-:Y:S01]  /*04f0*/  FMUL R2, R6, R8 ;  /* 0x0000000806027220 */ /* 0x000fe20000400000 */
[----:B------:R-:W-:Y:S01]  /*0500*/  FMUL R5, R8, R11 ;  /* 0x0000000b08057220 */ /* 0x000fe20000400000 */
[----:B------:R-:W-:Y:S01]  /*0510*/  FFMA R7, R7, R9, -R4 ;  /* 0x0000000907077223 */ /* 0x000fe20000000804 */
[----:B------:R-:W-:-:S02]  /*0520*/  ISETP.NE.AND P2, PT, R15, RZ, PT ;  /* 0x000000ff0f00720c */ /* 0x000fc40003f45270 */
[----:B------:R-:W-:Y:S01]  /*0530*/  ISETP.NE.AND P3, PT, R13, RZ, PT ;  /* 0x000000ff0d00720c */ /* 0x000fe20003f65270 */
[----:B------:R-:W-:Y:S01]  /*0540*/  FMUL R13, R7, R14 ;  /* 0x0000000e070d7220 */ /* 0x000fe20000400000 */
[CC--:B------:R-:W-:Y:S02]  /*0550*/  FSETP.GT.AND P1, PT, R2.reuse, R5.reuse, PT ;  /* 0x000000050200720b */ /* 0x0c0fe40003f24000 */
[----:B------:R-:W-:Y:S02]  /*0560*/  SEL R7, RZ, 0x3f800000, !P2 ;  /* 0x3f800000ff077807 */ /* 0x000fe40005000000 */
[----:B------:R-:W-:Y:S01]  /*0570*/  FSEL R2, R2, R5, P1 ;  /* 0x0000000502027208 */ /* 0x000fe20000800000 */
[----:B------:R-:W-:Y:S02]  /*0580*/  FFMA R17, R9, R18, -R4 ;  /* 0x0000001209117223 */ /* 0x000fe40000000804 */
[----:B------:R-:W-:Y:S01]  /*0590*/  FMUL R5, R8, R7 ;  /* 0x0000000708057220 */ /* 0x000fe20000400000 */
[----:B------:R-:W-:Y:S01]  /*05a0*/  FMUL R15, R13, 1.4426950216293334961 ;  /* 0x3fb8aa3b0d0f7820 */ /* 0x000fe20000400000 */
[----:B------:R-:W-:Y:S01]  /*05b0*/  SEL R13, RZ, 0x3f800000, !P3 ;  /* 0x3f800000ff0d7807 */ /* 0x000fe20005800000 */
[----:B------:R-:W-:-:S02]  /*05c0*/  FMUL R17, R14, R17 ;  /* 0x000000110e117220 */ /* 0x000fc40000400000 */
[----:B------:R-:W-:Y:S01]  /*05d0*/  FSETP.GT.AND P1, PT, R2, R5, PT ;  /* 0x000000050200720b */ /* 0x000fe20003f24000 */
[----:B------:R-:W-:Y:S01]  /*05e0*/  FFMA R19, R9, R10, -R4 ;  /* 0x0000000a09137223 */ /* 0x000fe20000000804 */
[----:B------:R-:W-:Y:S01]  /*05f0*/  FMUL R10, R8, R13 ;  /* 0x0000000d080a7220 */ /* 0x000fe20000400000 */
[----:B------:R-:W-:Y:S01]  /*0600*/  FSETP.GEU.AND P6, PT, R15, -126, PT ;  /* 0xc2fc00000f00780b */ /* 0x000fe20003fce000 */
[----:B------:R-:W-:Y:S01]  /*0610*/  FMUL R17, R17, 1.4426950216293334961 ;  /* 0x3fb8aa3b11117820 */ /* 0x000fe20000400000 */
[----:B------:R-:W-:-:S04]  /*0620*/  FSEL R5, R2, R5, P1 ;  /* 0x0000000502057208 */ /* 0x000fc80000800000 */
[-C--:B------:R-:W-:Y:S02]  /*0630*/  FSETP.GT.AND P1, PT, R5, R10.reuse, PT ;  /* 0x0000000a0500720b */ /* 0x080fe40003f24000 */
[----:B------:R-:W-:Y:S02]  /*0640*/  FSETP.GEU.AND P5, PT, R17, -126, PT ;  /* 0xc2fc00001100780b */ /* 0x000fe40003fae000 */
[----:B------:R-:W-:Y:S01]  /*0650*/  FSEL R5, R5, R10, P1 ;  /* 0x0000000a05057208 */ /* 0x000fe20000800000 */
[----:B------:R-:W-:Y:S01]  /*0660*/  FFMA R9, R9, R12, -R4 ;  /* 0x0000000c09097223 */ /* 0x000fe20000000804 */
[----:B------:R-:W-:Y:S01]  /*0670*/  FMUL R3, R8, R3 ;  /* 0x0000000308037220 */ /* 0x000fe20000400000 */
[----:B------:R-:W-:Y:S02]  /*0680*/  @!P6 FMUL R15, R15, 0.5 ;  /* 0x3f0000000f0fe820 */ /* 0x000fe40000400000 */
[--C-:B------:R-:W-:Y:S01]  /*0690*/  FFMA R6, R6, R8, -R5.reuse ;  /* 0x0000000806067223 */ /* 0x100fe20000000805 */
[----:B------:R-:W-:Y:S01]  /*06a0*/  FMUL R9, R14, R9 ;  /* 0x000000090e097220 */ /* 0x000fe20000400000 */
[----:B------:R-:W-:-:S02]  /*06b0*/  FFMA R2, R8, R11, -R5 ;  /* 0x0000000b08027223 */ /* 0x000fc40000000805 */
[----:B------:R-:W-:Y:S01]  /*06c0*/  FMUL R6, R6, R3 ;  /* 0x0000000306067220 */ /* 0x000fe20000400000 */
[----:B------:R-:W-:Y:S01]  /*06d0*/  FMUL R19, R14, R19 ;  /* 0x000000130e137220 */ /* 0x000fe20000400000 */
[----:B------:R-:W0:Y:S01]  /*06e0*/  MUFU.EX2 R15, R15 ;  /* 0x0000000f000f7308 */ /* 0x000e220000000800 */
[----:B------:R-:W-:Y:S01]  /*06f0*/  @!P5 FMUL R17, R17, 0.5 ;  /* 0x3f0000001111d820 */ /* 0x000fe20000400000 */
[----:B------:R-:W-:Y:S01]  /*0700*/  FMUL R14, R9, 1.4426950216293334961 ;  /* 0x3fb8aa3b090e7820 */ /* 0x000fe20000400000 */
[----:B------:R-:W-:Y:S01]  /*0710*/  FMUL R9, R6, 1.4426950216293334961 ;  /* 0x3fb8aa3b06097820 */ /* 0x000fe20000400000 */
[----:B------:R-:W-:Y:S01]  /*0720*/  FMUL R2, R3, R2 ;  /* 0x0000000203027220 */ /* 0x000fe20000400000 */
[----:B------:R-:W-:-:S03]  /*0730*/  FFMA R6, R8, R7, -R5 ;  /* 0x0000000708067223 */ /* 0x000fc60000000805 */
[----:B------:R-:W1:Y:S01]  /*0740*/  MUFU.EX2 R10, R17 ;  /* 0x00000011000a7308 */ /* 0x000e620000000800 */
[----:B------:R-:W-:Y:S01]  /*0750*/  FMUL R11, R2, 1.4426950216293334961 ;  /* 0x3fb8aa3b020b7820 */ /* 0x000fe20000400000 */
[----:B------:R-:W-:Y:S01]  /*0760*/  FMUL R6, R3, R6 ;  /* 0x0000000603067220 */ /* 0x000fe20000400000 */
[----:B------:R-:W-:Y:S01]  /*0770*/  FFMA R8, R8, R13, -R5 ;  /* 0x0000000d08087223 */ /* 0x000fe20000000805 */
[----:B------:R-:W-:Y:S01]  /*0780*/  FMUL R19, R19, 1.4426950216293334961 ;  /* 0x3fb8aa3b13137820 */ /* 0x000fe20000400000 */
[----:B------:R-:W-:Y:S01]  /*0790*/  FSETP.GEU.AND P1, PT, R9, -126, PT ;  /* 0xc2fc00000900780b */ /* 0x000fe20003f2e000 */
[----:B------:R-:W-:Y:S01]  /*07a0*/  FMUL R12, R6, 1.4426950216293334961 ;  /* 0x3fb8aa3b060c7820 */ /* 0x000fe20000400000 */
[----:B------:R-:W-:Y:S01]  /*07b0*/  FMUL R8, R3, R8 ;  /* 0x0000000803087220 */ /* 0x000fe20000400000 */
[----:B------:R-:W-:Y:S01]  /*07c0*/  FSETP.GEU.AND P4, PT, R11, -126, PT ;  /* 0xc2fc00000b00780b */ /* 0x000fe20003f8e000 */
[----:B0-----:R-:W-:Y:S01]  /*07d0*/  @!P6 FMUL R15, R15, R15 ;  /* 0x0000000f0f0fe220 */ /* 0x001fe20000400000 */
[----:B------:R-:W-:Y:S01]  /*07e0*/  FSETP.GEU.AND P3, PT, R19, -126, PT ;  /* 0xc2fc00001300780b */ /* 0x000fe20003f6e000 */
[----:B------:R-:W-:Y:S01]  /*07f0*/  FMUL R16, R8, 1.4426950216293334961 ;  /* 0x3fb8aa3b08107820 */ /* 0x000fe20000400000 */
[----:B------:R-:W-:Y:S01]  /*0800*/  FSETP.GEU.AND P6, PT, R12, -126, PT ;  /* 0xc2fc00000c00780b */ /* 0x000fe20003fce000 */
[----:B------:R-:W0:Y:S01]  /*0810*/  LDC.64 R2, c[0x0][0x220] ;  /* 0x00008800ff027b82 */ /* 0x000e220000000a00 */
[----:B------:R-:W-:Y:S01]  /*0820*/  FSETP.GEU.AND P2, PT, R14, -126, PT ;  /* 0xc2fc00000e00780b */ /* 0x000fe20003f4e000 */
[----:B-1----:R-:W-:Y:S01]  /*0830*/  @!P5 FMUL R10, R10, R10 ;  /* 0x0000000a0a0ad220 */ /* 0x002fe20000400000 */
[----:B------:R-:W-:-:S02]  /*0840*/  FSETP.GEU.AND P5, PT, R16, -126, PT ;  /* 0xc2fc00001000780b */ /* 0x000fc40003fae000 */
[----:B------:R-:W-:-:S03]  /*0850*/  @!P1 FMUL R9, R9, 0.5 ;  /* 0x3f00000009099820 */ /* 0x000fc60000400000 */
[----:B------:R-:W-:Y:S01]  /*0860*/  @!P4 FMUL R11, R11, 0.5 ;  /* 0x3f0000000b0bc820 */ /* 0x000fe20000400000 */
[----:B------:R-:W1:Y:S01]  /*0870*/  LDC.64 R6, c[0x0][0x228] ;  /* 0x00008a00ff067b82 */ /* 0x000e620000000a00 */
[----:B------:R-:W-:Y:S01]  /*0880*/  @!P3 FMUL R19, R19, 0.5 ;  /* 0x3f0000001313b820 */ /* 0x000fe20000400000 */
[----:B------:R-:W2:Y:S01]  /*0890*/  MUFU.EX2 R9, R9 ;  /* 0x0000000900097308 */ /* 0x000ea20000000800 */
[----:B------:R-:W-:Y:S02]  /*08a0*/  @!P6 FMUL R12, R12, 0.5 ;  /* 0x3f0000000c0ce820 */ /* 0x000fe40000400000 */
[----:B------:R-:W-:-:S05]  /*08b0*/  @!P2 FMUL R14, R14, 0.5 ;  /* 0x3f0000000e0ea820 */ /* 0x000fca0000400000 */
[----:B------:R-:W3:Y:S01]  /*08c0*/  MUFU.EX2 R8, R11 ;  /* 0x0000000b00087308 */ /* 0x000ee20000000800 */
[----:B------:R-:W-:-:S07]  /*08d0*/  @!P5 FMUL R16, R16, 0.5 ;  /* 0x3f0000001010d820 */ /* 0x000fce0000400000 */
[----:B------:R-:W4:Y:S08]  /*08e0*/  MUFU.EX2 R19, R19 ;  /* 0x0000001300137308 */ /* 0x000f300000000800 */
[----:B------:R-:W5:Y:S01]  /*08f0*/  MUFU.EX2 R13, R12 ;  /* 0x0000000c000d7308 */ /* 0x000f620000000800 */
[----:B--2---:R-:W-:-:S07]  /*0900*/  @!P1 FMUL R9, R9, R9 ;  /* 0x0000000909099220 */ /* 0x004fce0000400000 */
[----:B------:R-:W2:Y:S01]  /*0910*/  MUFU.EX2 R17, R14 ;  /* 0x0000000e00117308 */ /* 0x000ea20000000800 */
[----:B---3--:R-:W-:-:S07]  /*0920*/  @!P4 FMUL R8, R8, R8 ;  /* 0x000000080808c220 */ /* 0x008fce0000400000 */
[----:B------:R-:W3:Y:S01]  /*0930*/  MUFU.EX2 R21, R16 ;  /* 0x0000001000157308 */ /* 0x000ee20000000800 */
[----:B------:R-:W-:Y:S01]  /*0940*/  FADD R10, R15, R10 ;  /* 0x0000000a0f0a7221 */ /* 0x000fe20000000000 */
[----:B------:R-:W-:Y:S01]  /*0950*/  FADD R8, R9, R8 ;  /* 0x0000000809087221 */ /* 0x000fe20000000000 */
[----:B----4-:R-:W-:Y:S01]  /*0960*/  @!P3 FMUL R19, R19, R19 ;  /* 0x000000131313b220 */ /* 0x010fe20000400000 */
[----:B-----5:R-:W-:Y:S01]  /*0970*/  @!P6 FMUL R13, R13, R13 ;  /* 0x0000000d0d0de220 */ /* 0x020fe20000400000 */
[----:B0-----:R-:W-:-:S04]  /*0980*/  IMAD.WIDE R2, R0, 0x4, R2 ;  /* 0x0000000400027825 */ /* 0x001fc800078e0202 */
[----:B------:R-:W-:Y:S01]  /*0990*/  FADD R10, R10, R19 ;  /* 0x000000130a0a7221 */ /* 0x000fe20000000000 */
[----:B------:R-:W-:Y:S01]  /*09a0*/  FADD R8, R8, R13 ;  /* 0x0000000d08087221 */ /* 0x000fe20000000000 */
[----:B--2---:R-:W-:Y:S01]  /*09b0*/  @!P2 FMUL R17, R17, R17 ;  /* 0x000000111111a220 */ /* 0x004fe20000400000 */
[----:B------:R0:W-:Y:S01]  /*09c0*/  @!P0 STG.E.64 desc[UR4][R2.64], R4 ;  /* 0x0000000402008986 */ /* 0x0001e2000c101b04 */
[----:B-1----:R-:W-:-:S04]  /*09d0*/  IMAD.WIDE R6, R0, 0x4, R6 ;  /* 0x0000000400067825 */ /* 0x002fc800078e0206 */
[----:B---3--:R-:W-:Y:S01]  /*09e0*/  @!P5 FMUL R21, R21, R21 ;  /* 0x000000151515d220 */ /* 0x008fe20000400000 */
[----:B------:R-:W-:-:S03]  /*09f0*/  FADD R10, R10, R17 ;  /* 0x000000110a0a7221 */ /* 0x000fc60000000000 */
[----:B------:R-:W-:Y:S01]  /*0a00*/  FADD R11, R8, R21 ;  /* 0x00000015080b7221 */ /* 0x000fe20000000000 */
[----:B0-----:R-:W-:Y:S06]  /*0a10*/  @P0 EXIT ;  /* 0x000000000000094d */ /* 0x001fec0003800000 */
[----:B------:R-:W-:Y:S01]  /*0a20*/  STG.E.64 desc[UR4][R6.64], R10 ;  /* 0x0000000a06007986 */ /* 0x000fe2000c101b04 */
[----:B------:R-:W-:Y:S05]  /*0a30*/  EXIT ;  /* 0x000000000000794d */ /* 0x000fea0003800000 */
.L_x_0:
[----:B------:R-:W-:-:S00]  /*0a40*/  BRA `(.L_x_0) ;  /* 0xfffffffc00fc7947 */ /* 0x000fc0000383ffff */
[----:B------:R-:W-:-:S00]  /*0a50*/  NOP ;  /* 0x0000000000007918 */ /* 0x000fc00000000000 */
        /* <DEDUP_REMOVED lines=10> */
.L_x_1:


//--------------------- .nv.constant0.triton_poi_fused__softmax__to_copy_4 --------------------------
	.section	.nv.constant0.triton_poi_fused__softmax__to_copy_4,"a",@progbits
	.sectionflags	@""
	.align	4
.nv.constant0.triton_poi_fused__softmax__to_copy_4:
	.zero		564
